	.headerflags	@"EF_CUDA_TEXMODE_UNIFIED EF_CUDA_64BIT_ADDRESS EF_CUDA_ACCELERATORS EF_CUDA_SM90 EF_CUDA_VIRTUAL_SM(EF_CUDA_SM90)"
	.elftype	@"ET_EXEC"


//--------------------- .nv.info                  --------------------------
	.section	.nv.info,"",@"SHT_CUDA_INFO"
	.align	4


	//----- nvinfo : EIATTR_REGCOUNT
	.align		4
        /*0000*/ 	.byte	0x04, 0x2f
        /*0002*/ 	.short	(.L_1 - .L_0)
	.align		4
.L_0:
        /*0004*/ 	.word	index@(triton_poi_fused_add_10)
        /*0008*/ 	.word	0x00000014


	//----- nvinfo : EIATTR_MIN_STACK_SIZE
	.align		4
.L_1:
        /*000c*/ 	.byte	0x04, 0x12
        /*000e*/ 	.short	(.L_3 - .L_2)
	.align		4
.L_2:
        /*0010*/ 	.word	index@(triton_poi_fused_add_10)
        /*0014*/ 	.word	0x00000000


	//----- nvinfo : EIATTR_FRAME_SIZE
	.align		4
.L_3:
        /*0018*/ 	.byte	0x04, 0x11
        /*001a*/ 	.short	(.L_5 - .L_4)
	.align		4
.L_4:
        /*001c*/ 	.word	index@(triton_poi_fused_add_10)
        /*0020*/ 	.word	0x00000000


	//----- nvinfo : EIATTR_MIN_STACK_SIZE
	.align		4
.L_5:
        /*0024*/ 	.byte	0x04, 0x12
        /*0026*/ 	.short	(.L_7 - .L_6)
	.align		4
.L_6:
        /*0028*/ 	.word	index@(triton_poi_fused_add_10)
        /*002c*/ 	.word	0x00000000
.L_7:


//--------------------- .nv.info.triton_poi_fused_add_10 --------------------------
	.section	.nv.info.triton_poi_fused_add_10,"",@"SHT_CUDA_INFO"
	.sectionflags	@""
	.align	4


	//----- nvinfo : EIATTR_CUDA_API_VERSION
	.align		4
        /*0000*/ 	.byte	0x04, 0x37
        /*0002*/ 	.short	(.L_9 - .L_8)
.L_8:
        /*0004*/ 	.word	0x0000007c


	//----- nvinfo : EIATTR_KPARAM_INFO
	.align		4
.L_9:
        /*0008*/ 	.byte	0x04, 0x17
        /*000a*/ 	.short	(.L_11 - .L_10)
.L_10:
        /*000c*/ 	.word	0x00000000
        /*0010*/ 	.short	0x0004
        /*0012*/ 	.short	0x0020
        /*0014*/ 	.byte	0x00, 0xf0, 0x11, 0x00


	//----- nvinfo : EIATTR_KPARAM_INFO
	.align		4
.L_11:
        /*0018*/ 	.byte	0x04, 0x17
        /*001a*/ 	.short	(.L_13 - .L_12)
.L_12:
        /*001c*/ 	.word	0x00000000
        /*0020*/ 	.short	0x0003
        /*0022*/ 	.short	0x0018
        /*0024*/ 	.byte	0x00, 0xf4, 0x21, 0x00


	//----- nvinfo : EIATTR_KPARAM_INFO
	.align		4
.L_13:
        /*0028*/ 	.byte	0x04, 0x17
        /*002a*/ 	.short	(.L_15 - .L_14)
.L_14:
        /*002c*/ 	.word	0x00000000
        /*0030*/ 	.short	0x0002
        /*0032*/ 	.short	0x0010
        /*0034*/ 	.byte	0x00, 0xf4, 0x21, 0x00


	//----- nvinfo : EIATTR_KPARAM_INFO
	.align		4
.L_15:
        /*0038*/ 	.byte	0x04, 0x17
        /*003a*/ 	.short	(.L_17 - .L_16)
.L_16:
        /*003c*/ 	.word	0x00000000
        /*0040*/ 	.short	0x0001
        /*0042*/ 	.short	0x0008
        /*0044*/ 	.byte	0x00, 0xf4, 0x21, 0x00


	//----- nvinfo : EIATTR_KPARAM_INFO
	.align		4
.L_17:
        /*0048*/ 	.byte	0x04, 0x17
        /*004a*/ 	.short	(.L_19 - .L_18)
.L_18:
        /*004c*/ 	.word	0x00000000
        /*0050*/ 	.short	0x0000
        /*0052*/ 	.short	0x0000
        /*0054*/ 	.byte	0x00, 0xf4, 0x21, 0x00


	//----- nvinfo : EIATTR_SPARSE_MMA_MASK
	.align		4
.L_19:
        /*0058*/ 	.byte	0x03, 0x50
        /*005a*/ 	.short	0x0000


	//----- nvinfo : EIATTR_MAXREG_COUNT
	.align		4
        /*005c*/ 	.byte	0x03, 0x1b
        /*005e*/ 	.short	0x00ff


	//----- nvinfo : EIATTR_EXIT_INSTR_OFFSETS
	.align		4
        /*0060*/ 	.byte	0x04, 0x1c
        /*0062*/ 	.short	(.L_21 - .L_20)


	//   ....[0]....
.L_20:
        /*0064*/ 	.word	0x00000230


	//   ....[1]....
        /*0068*/ 	.word	0x00000250


	//----- nvinfo : EIATTR_REQNTID
	.align		4
.L_21:
        /*006c*/ 	.byte	0x04, 0x10
        /*006e*/ 	.short	(.L_23 - .L_22)
.L_22:
        /*0070*/ 	.word	0x00000020
        /*0074*/ 	.word	0x00000001
        /*0078*/ 	.word	0x00000001


	//----- nvinfo : EIATTR_CBANK_PARAM_SIZE
	.align		4
.L_23:
        /*007c*/ 	.byte	0x03, 0x19
        /*007e*/ 	.short	0x0024


	//----- nvinfo : EIATTR_PARAM_CBANK
	.align		4
        /*0080*/ 	.byte	0x04, 0x0a
        /*0082*/ 	.short	(.L_25 - .L_24)
	.align		4
.L_24:
        /*0084*/ 	.word	index@(.nv.constant0.triton_poi_fused_add_10)
        /*0088*/ 	.short	0x0210
        /*008a*/ 	.short	0x0024


	//----- nvinfo : EIATTR_SW_WAR
	.align		4
.L_25:
        /*008c*/ 	.byte	0x04, 0x36
        /*008e*/ 	.short	(.L_27 - .L_26)
.L_26:
        /*0090*/ 	.word	0x00000008
.L_27:


//--------------------- .nv.callgraph             --------------------------
	.section	.nv.callgraph,"",@"SHT_CUDA_CALLGRAPH"
	.align	4
	.sectionentsize	8
	.align		4
        /*0000*/ 	.word	0x00000000
	.align		4
        /*0004*/ 	.word	0xffffffff
	.align		4
        /*0008*/ 	.word	0x00000000
	.align		4
        /*000c*/ 	.word	0xfffffffe
	.align		4
        /*0010*/ 	.word	0x00000000
	.align		4
        /*0014*/ 	.word	0xfffffffd
	.align		4
        /*0018*/ 	.word	0x00000000
	.align		4
        /*001c*/ 	.word	0xfffffffc


//--------------------- .text.triton_poi_fused_add_10 --------------------------
	.section	.text.triton_poi_fused_add_10,"ax",@progbits
	.align	128
        .global         triton_poi_fused_add_10
        .type           triton_poi_fused_add_10,@function
        .size           triton_poi_fused_add_10,(.L_x_1 - triton_poi_fused_add_10)
        .other          triton_poi_fused_add_10,@"STO_CUDA_ENTRY STV_DEFAULT"
triton_poi_fused_add_10:
.text.triton_poi_fused_add_10:
[----:B------:R-:W0:Y:S01]  /*0000*/  LDC R1, c[0x0][0x28] ;  /* 0x00000a00ff017b82 */ /* 0x000e220000000800 */
[----:B------:R-:W1:Y:S07]  /*0010*/  S2R R0, SR_TID.X ;  /* 0x0000000000007919 */ /* 0x000e6e0000002100 */
[----:B------:R-:W2:Y:S01]  /*0020*/  LDC.64 R2, c[0x0][0x218] ;  /* 0x00008600ff027b82 */ /* 0x000ea20000000a00 */
[----:B------:R-:W-:Y:S02]  /*0030*/  CS2R R16, SRZ ;  /* 0x0000000000107805 */ /* 0x000fe4000001ff00 */
[----:B------:R-:W-:Y:S01]  /*0040*/  CS2R R14, SRZ ;  /* 0x00000000000e7805 */ /* 0x000fe2000001ff00 */
[----:B------:R-:W3:Y:S01]  /*0050*/  S2R R11, SR_CTAID.X ;  /* 0x00000000000b7919 */ /* 0x000ee20000002500 */
[----:B------:R-:W-:-:S03]  /*0060*/  ULDC.64 UR4, c[0x0][0x208] ;  /* 0x0000820000047ab9 */ /* 0x000fc60000000a00 */
[----:B------:R-:W4:Y:S08]  /*0070*/  LDC.64 R8, c[0x0][0x228] ;  /* 0x00008a00ff087b82 */ /* 0x000f300000000a00 */
[----:B------:R-:W5:Y:S08]  /*0080*/  LDC.64 R4, c[0x0][0x220] ;  /* 0x00008800ff047b82 */ /* 0x000f700000000a00 */
[----:B------:R-:W4:Y:S01]  /*0090*/  LDC.64 R6, c[0x0][0x210] ;  /* 0x00008400ff067b82 */ /* 0x000f220000000a00 */
[----:B-1----:R-:W-:-:S04]  /*00a0*/  SHF.L.U32 R0, R0, 0x1, RZ ;  /* 0x0000000100007819 */ /* 0x002fc800000006ff */
[----:B------:R-:W-:Y:S02]  /*00b0*/  LOP3.LUT R0, R0, 0x3e, RZ, 0xc0, !PT ;  /* 0x0000003e00007812 */ /* 0x000fe400078ec0ff */
[----:B---3--:R-:W-:Y:S02]  /*00c0*/  SHF.R.S32.HI R10, RZ, 0x19, R11 ;  /* 0x00000019ff0a7819 */ /* 0x008fe4000001140b */
[----:B------:R-:W-:Y:S02]  /*00d0*/  LEA R11, R11, R0, 0x6 ;  /* 0x000000000b0b7211 */ /* 0x000fe400078e30ff */
[----:B------:R-:W-:Y:S02]  /*00e0*/  SGXT R0, R10, 0x1 ;  /* 0x000000010a00781a */ /* 0x000fe40000000200 */
[C---:B------:R-:W-:Y:S01]  /*00f0*/  ISETP.GE.AND P0, PT, R11.reuse, 0x40, PT ;  /* 0x000000400b00780c */ /* 0x040fe20003f06270 */
[----:B--2---:R-:W-:Y:S01]  /*0100*/  IMAD.WIDE R2, R11, 0x4, R2 ;  /* 0x000000040b027825 */ /* 0x004fe200078e0202 */
[----:B------:R-:W-:-:S03]  /*0110*/  LEA.HI R0, R0, R11, RZ, 0x2 ;  /* 0x0000000b00007211 */ /* 0x000fc600078f10ff */
[----:B-----5:R-:W-:Y:S01]  /*0120*/  IMAD.WIDE R4, R11, 0x4, R4 ;  /* 0x000000040b047825 */ /* 0x020fe200078e0204 */
[----:B------:R-:W-:-:S03]  /*0130*/  LOP3.LUT R0, R0, 0xfffffffc, RZ, 0xc0, !PT ;  /* 0xfffffffc00007812 */ /* 0x000fc600078ec0ff */
[----:B0---4-:R-:W-:Y:S01]  /*0140*/  IMAD.WIDE R6, R11, 0x4, R6 ;  /* 0x000000040b067825 */ /* 0x011fe200078e0206 */
[----:B------:R-:W-:Y:S02]  /*0150*/  IADD3 R13, R11, -R0, RZ ;  /* 0x800000000b0d7210 */ /* 0x000fe40007ffe0ff */
[----:B------:R-:W-:Y:S02]  /*0160*/  CS2R R10, SRZ ;  /* 0x00000000000a7805 */ /* 0x000fe4000001ff00 */
[----:B------:R-:W2:Y:S01]  /*0170*/  @!P0 LDG.E.64 R14, desc[UR4][R6.64] ;  /* 0x00000004060e8981 */ /* 0x000ea2000c1e1b00 */
[----:B------:R-:W-:Y:S01]  /*0180*/  IMAD.WIDE R8, R13, 0x4, R8 ;  /* 0x000000040d087825 */ /* 0x000fe200078e0208 */
[----:B------:R-:W-:Y:S02]  /*0190*/  CS2R R12, SRZ ;  /* 0x00000000000c7805 */ /* 0x000fe4000001ff00 */
[----:B------:R-:W3:Y:S04]  /*01a0*/  @!P0 LDG.E.64 R10, desc[UR4][R2.64] ;  /* 0x00000004020a8981 */ /* 0x000ee8000c1e1b00 */
[----:B------:R-:W3:Y:S04]  /*01b0*/  @!P0 LDG.E.64 R12, desc[UR4][R4.64] ;  /* 0x00000004040c8981 */ /* 0x000ee8000c1e1b00 */
[----:B------:R-:W2:Y:S01]  /*01c0*/  @!P0 LDG.E.EL.64 R16, desc[UR4][R8.64] ;  /* 0x0000000408108981 */ /* 0x000ea2000c2e1b00 */
[----:B---3--:R-:W-:Y:S01]  /*01d0*/  FADD R13, R13, R11 ;  /* 0x0000000b0d0d7221 */ /* 0x008fe20000000000 */
[----:B------:R-:W-:Y:S01]  /*01e0*/  FADD R10, R12, R10 ;  /* 0x0000000a0c0a7221 */ /* 0x000fe20000000000 */
[----:B--2---:R-:W-:Y:S01]  /*01f0*/  FADD R11, R16, R14 ;  /* 0x0000000e100b7221 */ /* 0x004fe20000000000 */
[----:B------:R-:W-:-:S03]  /*0200*/  FADD R0, R17, R15 ;  /* 0x0000000f11007221 */ /* 0x000fc60000000000 */
[----:B------:R-:W-:Y:S01]  /*0210*/  FADD R10, R10, R11 ;  /* 0x0000000b0a0a7221 */ /* 0x000fe20000000000 */
[----:B------:R-:W-:Y:S01]  /*0220*/  FADD R11, R13, R0 ;  /* 0x000000000d0b7221 */ /* 0x000fe20000000000 */
[----:B------:R-:W-:Y:S06]  /*0230*/  @P0 EXIT ;  /* 0x000000000000094d */ /* 0x000fec0003800000 */
[----:B------:R-:W-:Y:S01]  /*0240*/  STG.E.64 desc[UR4][R6.64], R10 ;  /* 0x0000000a06007986 */ /* 0x000fe2000c101b04 */
[----:B------:R-:W-:Y:S05]  /*0250*/  EXIT ;  /* 0x000000000000794d */ /* 0x000fea0003800000 */
.L_x_0:
[----:B------:R-:W-:-:S00]  /*0260*/  BRA `(.L_x_0) ;  /* 0xfffffffc00fc7947 */ /* 0x000fc0000383ffff */
[----:B------:R-:W-:-:S00]  /*0270*/  NOP ;  /* 0x0000000000007918 */ /* 0x000fc00000000000 */
        /* <DEDUP_REMOVED lines=8> */
.L_x_1:


//--------------------- .nv.constant0.triton_poi_fused_add_10 --------------------------
	.section	.nv.constant0.triton_poi_fused_add_10,"a",@progbits
	.sectionflags	@""
	.align	4
.nv.constant0.triton_poi_fused_add_10:
	.zero		564
